	.headerflags	@"EF_CUDA_TEXMODE_UNIFIED EF_CUDA_64BIT_ADDRESS EF_CUDA_ACCELERATORS EF_CUDA_SM90 EF_CUDA_VIRTUAL_SM(EF_CUDA_SM90)"
	.elftype	@"ET_EXEC"


//--------------------- .nv.info                  --------------------------
	.section	.nv.info,"",@"SHT_CUDA_INFO"
	.align	4


	//----- nvinfo : EIATTR_REGCOUNT
	.align		4
        /*0000*/ 	.byte	0x04, 0x2f
        /*0002*/ 	.short	(.L_1 - .L_0)
	.align		4
.L_0:
        /*0004*/ 	.word	index@(triton_poi_fused_max_pool2d_with_indices_6)
        /*0008*/ 	.word	0x00000016


	//----- nvinfo : EIATTR_MIN_STACK_SIZE
	.align		4
.L_1:
        /*000c*/ 	.byte	0x04, 0x12
        /*000e*/ 	.short	(.L_3 - .L_2)
	.align		4
.L_2:
        /*0010*/ 	.word	index@(triton_poi_fused_max_pool2d_with_indices_6)
        /*0014*/ 	.word	0x00000000


	//----- nvinfo : EIATTR_FRAME_SIZE
	.align		4
.L_3:
        /*0018*/ 	.byte	0x04, 0x11
        /*001a*/ 	.short	(.L_5 - .L_4)
	.align		4
.L_4:
        /*001c*/ 	.word	index@(triton_poi_fused_max_pool2d_with_indices_6)
        /*0020*/ 	.word	0x00000000


	//----- nvinfo : EIATTR_MIN_STACK_SIZE
	.align		4
.L_5:
        /*0024*/ 	.byte	0x04, 0x12
        /*0026*/ 	.short	(.L_7 - .L_6)
	.align		4
.L_6:
        /*0028*/ 	.word	index@(triton_poi_fused_max_pool2d_with_indices_6)
        /*002c*/ 	.word	0x00000000
.L_7:


//--------------------- .nv.info.triton_poi_fused_max_pool2d_with_indices_6 --------------------------
	.section	.nv.info.triton_poi_fused_max_pool2d_with_indices_6,"",@"SHT_CUDA_INFO"
	.sectionflags	@""
	.align	4


	//----- nvinfo : EIATTR_CUDA_API_VERSION
	.align		4
        /*0000*/ 	.byte	0x04, 0x37
        /*0002*/ 	.short	(.L_9 - .L_8)
.L_8:
        /*0004*/ 	.word	0x0000007c


	//----- nvinfo : EIATTR_KPARAM_INFO
	.align		4
.L_9:
        /*0008*/ 	.byte	0x04, 0x17
        /*000a*/ 	.short	(.L_11 - .L_10)
.L_10:
        /*000c*/ 	.word	0x00000000
        /*0010*/ 	.short	0x0003
        /*0012*/ 	.short	0x0018
        /*0014*/ 	.byte	0x00, 0xf0, 0x11, 0x00


	//----- nvinfo : EIATTR_KPARAM_INFO
	.align		4
.L_11:
        /*0018*/ 	.byte	0x04, 0x17
        /*001a*/ 	.short	(.L_13 - .L_12)
.L_12:
        /*001c*/ 	.word	0x00000000
        /*0020*/ 	.short	0x0002
        /*0022*/ 	.short	0x0010
        /*0024*/ 	.byte	0x00, 0xf4, 0x21, 0x00


	//----- nvinfo : EIATTR_KPARAM_INFO
	.align		4
.L_13:
        /*0028*/ 	.byte	0x04, 0x17
        /*002a*/ 	.short	(.L_15 - .L_14)
.L_14:
        /*002c*/ 	.word	0x00000000
        /*0030*/ 	.short	0x0001
        /*0032*/ 	.short	0x0008
        /*0034*/ 	.byte	0x00, 0xf4, 0x21, 0x00


	//----- nvinfo : EIATTR_KPARAM_INFO
	.align		4
.L_15:
        /*0038*/ 	.byte	0x04, 0x17
        /*003a*/ 	.short	(.L_17 - .L_16)
.L_16:
        /*003c*/ 	.word	0x00000000
        /*0040*/ 	.short	0x0000
        /*0042*/ 	.short	0x0000
        /*0044*/ 	.byte	0x00, 0xf4, 0x21, 0x00


	//----- nvinfo : EIATTR_SPARSE_MMA_MASK
	.align		4
.L_17:
        /*0048*/ 	.byte	0x03, 0x50
        /*004a*/ 	.short	0x0000


	//----- nvinfo : EIATTR_MAXREG_COUNT
	.align		4
        /*004c*/ 	.byte	0x03, 0x1b
        /*004e*/ 	.short	0x00ff


	//----- nvinfo : EIATTR_EXIT_INSTR_OFFSETS
	.align		4
        /*0050*/ 	.byte	0x04, 0x1c
        /*0052*/ 	.short	(.L_19 - .L_18)


	//   ....[0]....
.L_18:
        /*0054*/ 	.word	0x000005b0


	//----- nvinfo : EIATTR_REQNTID
	.align		4
.L_19:
        /*0058*/ 	.byte	0x04, 0x10
        /*005a*/ 	.short	(.L_21 - .L_20)
.L_20:
        /*005c*/ 	.word	0x00000080
        /*0060*/ 	.word	0x00000001
        /*0064*/ 	.word	0x00000001


	//----- nvinfo : EIATTR_CBANK_PARAM_SIZE
	.align		4
.L_21:
        /*0068*/ 	.byte	0x03, 0x19
        /*006a*/ 	.short	0x001c


	//----- nvinfo : EIATTR_PARAM_CBANK
	.align		4
        /*006c*/ 	.byte	0x04, 0x0a
        /*006e*/ 	.short	(.L_23 - .L_22)
	.align		4
.L_22:
        /*0070*/ 	.word	index@(.nv.constant0.triton_poi_fused_max_pool2d_with_indices_6)
        /*0074*/ 	.short	0x0210
        /*0076*/ 	.short	0x001c


	//----- nvinfo : EIATTR_SW_WAR
	.align		4
.L_23:
        /*0078*/ 	.byte	0x04, 0x36
        /*007a*/ 	.short	(.L_25 - .L_24)
.L_24:
        /*007c*/ 	.word	0x00000008
.L_25:


//--------------------- .nv.callgraph             --------------------------
	.section	.nv.callgraph,"",@"SHT_CUDA_CALLGRAPH"
	.align	4
	.sectionentsize	8
	.align		4
        /*0000*/ 	.word	0x00000000
	.align		4
        /*0004*/ 	.word	0xffffffff
	.align		4
        /*0008*/ 	.word	0x00000000
	.align		4
        /*000c*/ 	.word	0xfffffffe
	.align		4
        /*0010*/ 	.word	0x00000000
	.align		4
        /*0014*/ 	.word	0xfffffffd
	.align		4
        /*0018*/ 	.word	0x00000000
	.align		4
        /*001c*/ 	.word	0xfffffffc


//--------------------- .text.triton_poi_fused_max_pool2d_with_indices_6 --------------------------
	.section	.text.triton_poi_fused_max_pool2d_with_indices_6,"ax",@progbits
	.align	128
        .global         triton_poi_fused_max_pool2d_with_indices_6
        .type           triton_poi_fused_max_pool2d_with_indices_6,@function
        .size           triton_poi_fused_max_pool2d_with_indices_6,(.L_x_1 - triton_poi_fused_max_pool2d_with_indices_6)
        .other          triton_poi_fused_max_pool2d_with_indices_6,@"STO_CUDA_ENTRY STV_DEFAULT"
triton_poi_fused_max_pool2d_with_indices_6:
.text.triton_poi_fused_max_pool2d_with_indices_6:
[----:B------:R-:W-:Y:S01]  /*0000*/  LDC R1, c[0x0][0x28] ;  /* 0x00000a00ff017b82 */ /* 0x000fe20000000800 */
[----:B------:R-:W1:Y:S01]  /*0010*/  S2R R0, SR_TID.X ;  /* 0x0000000000007919 */ /* 0x000e620000002100 */
[----:B------:R-:W-:Y:S01]  /*0020*/  ULDC.64 UR4, c[0x0][0x208] ;  /* 0x0000820000047ab9 */ /* 0x000fe20000000a00 */
[----:B------:R-:W-:Y:S01]  /*0030*/  ULDC.64 UR6, c[0x0][0x220] ;  /* 0x0000880000067ab9 */ /* 0x000fe20000000a00 */
[----:B------:R-:W2:Y:S01]  /*0040*/  S2R R3, SR_CTAID.X ;  /* 0x0000000000037919 */ /* 0x000ea20000002500 */
[----:B-1----:R-:W-:Y:S01]  /*0050*/  IMAD.SHL.U32 R0, R0, 0x4, RZ ;  /* 0x0000000400007824 */ /* 0x002fe200078e00ff */
[----:B--2---:R-:W-:-:S04]  /*0060*/  SHF.R.S32.HI R5, RZ, 0x16, R3 ;  /* 0x00000016ff057819 */ /* 0x004fc80000011403 */
[----:B------:R-:W-:Y:S02]  /*0070*/  LOP3.LUT R0, R0, 0x1fc, RZ, 0xc0, !PT ;  /* 0x000001fc00007812 */ /* 0x000fe400078ec0ff */
[----:B------:R-:W-:-:S03]  /*0080*/  SGXT R5, R5, 0x1 ;  /* 0x000000010505781a */ /* 0x000fc60000000200 */
[----:B------:R-:W-:-:S05]  /*0090*/  IMAD R0, R3, 0x200, R0 ;  /* 0x0000020003007824 */ /* 0x000fca00078e0200 */
[----:B------:R-:W-:Y:S02]  /*00a0*/  SHF.R.S32.HI R3, RZ, 0x1f, R0 ;  /* 0x0000001fff037819 */ /* 0x000fe40000011400 */
[-C--:B------:R-:W-:Y:S02]  /*00b0*/  LEA.HI R6, R5, R0.reuse, RZ, 0x9 ;  /* 0x0000000005067211 */ /* 0x080fe400078f48ff */
[----:B------:R-:W-:Y:S02]  /*00c0*/  LEA.HI R4, R3, R0, RZ, 0x4 ;  /* 0x0000000003047211 */ /* 0x000fe400078f20ff */
[----:B------:R-:W1:Y:S01]  /*00d0*/  LDC.64 R2, c[0x0][0x210] ;  /* 0x00008400ff027b82 */ /* 0x000e620000000a00 */
[----:B------:R-:W-:Y:S01]  /*00e0*/  IMAD.SHL.U32 R7, R6, 0x4, RZ ;  /* 0x0000000406077824 */ /* 0x000fe200078e00ff */
[----:B------:R-:W-:-:S04]  /*00f0*/  SHF.R.S32.HI R5, RZ, 0x4, R4 ;  /* 0x00000004ff057819 */ /* 0x000fc80000011404 */
[----:B------:R-:W-:Y:S02]  /*0100*/  LEA.HI R6, R5, R5, RZ, 0x5 ;  /* 0x0000000505067211 */ /* 0x000fe400078f28ff */
[----:B------:R-:W-:Y:S02]  /*0110*/  LOP3.LUT R8, R7, 0xfffff800, RZ, 0xc0, !PT ;  /* 0xfffff80007087812 */ /* 0x000fe400078ec0ff */
[----:B------:R-:W-:Y:S02]  /*0120*/  LOP3.LUT R7, R4, 0xfffffff0, RZ, 0xc0, !PT ;  /* 0xfffffff004077812 */ /* 0x000fe400078ec0ff */
[----:B------:R-:W-:Y:S02]  /*0130*/  LOP3.LUT R6, R6, 0x7ffffe0, RZ, 0xc0, !PT ;  /* 0x07ffffe006067812 */ /* 0x000fe400078ec0ff */
[----:B------:R-:W-:-:S03]  /*0140*/  IADD3 R7, R8, R0, -R7 ;  /* 0x0000000008077210 */ /* 0x000fc60007ffe807 */
[----:B------:R-:W-:-:S04]  /*0150*/  IMAD.IADD R6, R5, 0x1, -R6 ;  /* 0x0000000105067824 */ /* 0x000fc800078e0a06 */
[----:B------:R-:W-:-:S04]  /*0160*/  IMAD R7, R6, 0x20, R7 ;  /* 0x0000002006077824 */ /* 0x000fc800078e0207 */
[C---:B------:R-:W-:Y:S02]  /*0170*/  VIADD R13, R7.reuse, 0x10 ;  /* 0x00000010070d7836 */ /* 0x040fe40000000000 */
[----:B-1----:R-:W-:-:S04]  /*0180*/  IMAD.WIDE R8, R7, 0x4, R2 ;  /* 0x0000000407087825 */ /* 0x002fc800078e0202 */
[--C-:B------:R-:W-:Y:S02]  /*0190*/  IMAD.WIDE R12, R13, 0x4, R2.reuse ;  /* 0x000000040d0c7825 */ /* 0x100fe400078e0202 */
[----:B------:R-:W2:Y:S02]  /*01a0*/  LDG.E.128 R8, desc[UR4][R8.64] ;  /* 0x0000000408087981 */ /* 0x000ea4000c1e1d00 */
[C---:B------:R-:W-:Y:S02]  /*01b0*/  VIADD R5, R7.reuse, 0x400 ;  /* 0x0000040007057836 */ /* 0x040fe40000000000 */
[----:B------:R-:W2:Y:S01]  /*01c0*/  LDG.E.128 R12, desc[UR4][R12.64] ;  /* 0x000000040c0c7981 */ /* 0x000ea2000c1e1d00 */
[----:B------:R-:W-:Y:S02]  /*01d0*/  VIADD R17, R7, 0x410 ;  /* 0x0000041007117836 */ /* 0x000fe40000000000 */
[----:B------:R-:W-:-:S06]  /*01e0*/  IMAD.WIDE R4, R5, 0x4, R2 ;  /* 0x0000000405047825 */ /* 0x000fcc00078e0202 */
[----:B------:R-:W3:Y:S01]  /*01f0*/  LDG.E.128 R4, desc[UR4][R4.64] ;  /* 0x0000000404047981 */ /* 0x000ee2000c1e1d00 */
[----:B------:R-:W-:-:S05]  /*0200*/  IMAD.WIDE R2, R17, 0x4, R2 ;  /* 0x0000000411027825 */ /* 0x000fca00078e0202 */
[----:B------:R1:W4:Y:S02]  /*0210*/  LDG.E.128 R16, desc[UR4][R2.64] ;  /* 0x0000000402107981 */ /* 0x000324000c1e1d00 */
[----:B-1----:R-:W1:Y:S02]  /*0220*/  LDC.64 R2, c[0x0][0x218] ;  /* 0x00008600ff027b82 */ /* 0x002e640000000a00 */
[----:B-1----:R-:W-:Y:S01]  /*0230*/  IMAD.WIDE R2, R0, 0x4, R2 ;  /* 0x0000000400027825 */ /* 0x002fe200078e0202 */
[----:B--2---:R-:W-:Y:S02]  /*0240*/  FSETP.GT.AND P0, PT, R15, R11, PT ;  /* 0x0000000b0f00720b */ /* 0x004fe40003f04000 */
[----:B------:R-:W-:Y:S02]  /*0250*/  FSETP.GT.AND P2, PT, R13, R9, PT ;  /* 0x000000090d00720b */ /* 0x000fe40003f44000 */
[----:B------:R-:W-:Y:S02]  /*0260*/  FSETP.GT.AND P4, PT, R14, R10, PT ;  /* 0x0000000a0e00720b */ /* 0x000fe40003f84000 */
[----:B------:R-:W-:-:S02]  /*0270*/  FSETP.NAN.AND P6, PT, R15, R15, PT ;  /* 0x0000000f0f00720b */ /* 0x000fc40003fc8000 */
[----:B------:R-:W-:Y:S02]  /*0280*/  FSETP.NAN.AND P1, PT, R13, R13, PT ;  /* 0x0000000d0d00720b */ /* 0x000fe40003f28000 */
[----:B---3--:R-:W-:Y:S02]  /*0290*/  FSETP.NAN.AND P5, PT, R5, R5, PT ;  /* 0x000000050500720b */ /* 0x008fe40003fa8000 */
[----:B------:R-:W-:Y:S02]  /*02a0*/  FSETP.NAN.AND P3, PT, R14, R14, PT ;  /* 0x0000000e0e00720b */ /* 0x000fe40003f68000 */
[----:B------:R-:W-:Y:S02]  /*02b0*/  @!P0 SEL R15, R15, R11, P6 ;  /* 0x0000000b0f0f8207 */ /* 0x000fe40003000000 */
[----:B------:R-:W-:Y:S02]  /*02c0*/  FSETP.NAN.AND P6, PT, R6, R6, PT ;  /* 0x000000060600720b */ /* 0x000fe40003fc8000 */
[----:B------:R-:W-:-:S02]  /*02d0*/  @!P2 SEL R13, R13, R9, P1 ;  /* 0x000000090d0da207 */ /* 0x000fc40000800000 */
[----:B------:R-:W-:Y:S02]  /*02e0*/  FSETP.NAN.AND P1, PT, R7, R7, PT ;  /* 0x000000070700720b */ /* 0x000fe40003f28000 */
[----:B------:R-:W-:Y:S02]  /*02f0*/  @!P4 SEL R14, R14, R10, P3 ;  /* 0x0000000a0e0ec207 */ /* 0x000fe40001800000 */
[----:B------:R-:W-:Y:S02]  /*0300*/  SEL R9, RZ, 0x1, !P2 ;  /* 0x00000001ff097807 */ /* 0x000fe40005000000 */
[----:B------:R-:W-:Y:S02]  /*0310*/  FSETP.GEU.AND P2, PT, R13, R5, PT ;  /* 0x000000050d00720b */ /* 0x000fe40003f4e000 */
[----:B----4-:R-:W-:Y:S02]  /*0320*/  FSETP.NAN.AND P3, PT, R17, R17, PT ;  /* 0x000000111100720b */ /* 0x010fe40003f68000 */
[----:B------:R-:W-:-:S02]  /*0330*/  SEL R10, RZ, 0x1, !P4 ;  /* 0x00000001ff0a7807 */ /* 0x000fc40006000000 */
[----:B------:R-:W-:Y:S02]  /*0340*/  FSETP.GEU.AND P4, PT, R14, R6, PT ;  /* 0x000000060e00720b */ /* 0x000fe40003f8e000 */
[----:B------:R-:W-:Y:S02]  /*0350*/  @!P5 SEL R5, R5, R13, !P2 ;  /* 0x0000000d0505d207 */ /* 0x000fe40005000000 */
[----:B------:R-:W-:Y:S02]  /*0360*/  FSETP.GEU.AND P5, PT, R15, R7, PT ;  /* 0x000000070f00720b */ /* 0x000fe40003fae000 */
[----:B------:R-:W-:Y:S02]  /*0370*/  @!P6 SEL R6, R6, R14, !P4 ;  /* 0x0000000e0606e207 */ /* 0x000fe40006000000 */
[----:B------:R-:W-:Y:S02]  /*0380*/  FSETP.GT.AND P6, PT, R12, R8, PT ;  /* 0x000000080c00720b */ /* 0x000fe40003fc4000 */
[----:B------:R-:W-:-:S02]  /*0390*/  @!P1 SEL R7, R7, R15, !P5 ;  /* 0x0000000f07079207 */ /* 0x000fc40006800000 */
[----:B------:R-:W-:Y:S02]  /*03a0*/  FSETP.GEU.AND P1, PT, R5, R17, PT ;  /* 0x000000110500720b */ /* 0x000fe40003f2e000 */
[----:B------:R-:W-:Y:S02]  /*03b0*/  SEL R11, RZ, 0x1, !P0 ;  /* 0x00000001ff0b7807 */ /* 0x000fe40004000000 */
[----:B------:R-:W-:Y:S02]  /*03c0*/  @!P3 SEL R17, R17, R5, !P1 ;  /* 0x000000051111b207 */ /* 0x000fe40004800000 */
[----:B------:R-:W-:Y:S02]  /*03d0*/  FSETP.NAN.AND P3, PT, R4, R4, PT ;  /* 0x000000040400720b */ /* 0x000fe40003f68000 */
[----:B------:R-:W-:Y:S02]  /*03e0*/  FSETP.NAN.AND P0, PT, R12, R12, PT ;  /* 0x0000000c0c00720b */ /* 0x000fe40003f08000 */
[----:B------:R-:W-:-:S02]  /*03f0*/  SEL R9, R9, 0x2, P2 ;  /* 0x0000000209097807 */ /* 0x000fc40001000000 */
[----:B------:R-:W-:Y:S02]  /*0400*/  @!P6 SEL R12, R12, R8, P0 ;  /* 0x000000080c0ce207 */ /* 0x000fe40000000000 */
[----:B------:R-:W-:Y:S02]  /*0410*/  SEL R5, RZ, 0x1, !P6 ;  /* 0x00000001ff057807 */ /* 0x000fe40007000000 */
[----:B------:R-:W-:Y:S02]  /*0420*/  FSETP.GEU.AND P0, PT, R12, R4, PT ;  /* 0x000000040c00720b */ /* 0x000fe40003f0e000 */
[----:B------:R-:W-:Y:S02]  /*0430*/  SEL R10, R10, 0x2, P4 ;  /* 0x000000020a0a7807 */ /* 0x000fe40002000000 */
[----:B------:R-:W-:Y:S02]  /*0440*/  @!P3 SEL R4, R4, R12, !P0 ;  /* 0x0000000c0404b207 */ /* 0x000fe40004000000 */
[----:B------:R-:W-:-:S02]  /*0450*/  FSETP.NAN.AND P3, PT, R18, R18, PT ;  /* 0x000000121200720b */ /* 0x000fc40003f68000 */
[----:B------:R-:W-:Y:S02]  /*0460*/  FSETP.NAN.AND P2, PT, R19, R19, PT ;  /* 0x000000131300720b */ /* 0x000fe40003f48000 */
[-C--:B------:R-:W-:Y:S02]  /*0470*/  FSETP.NAN.AND P4, PT, R16, R16.reuse, PT ;  /* 0x000000101000720b */ /* 0x080fe40003f88000 */
[----:B------:R-:W-:Y:S02]  /*0480*/  SEL R9, R9, 0x3, P1 ;  /* 0x0000000309097807 */ /* 0x000fe40000800000 */
[----:B------:R-:W-:Y:S02]  /*0490*/  SEL R11, R11, 0x2, P5 ;  /* 0x000000020b0b7807 */ /* 0x000fe40002800000 */
[----:B------:R-:W-:Y:S02]  /*04a0*/  SEL R5, R5, 0x2, P0 ;  /* 0x0000000205057807 */ /* 0x000fe40000000000 */
[----:B------:R-:W-:-:S02]  /*04b0*/  FSETP.GEU.AND P1, PT, R4, R16, PT ;  /* 0x000000100400720b */ /* 0x000fc40003f2e000 */
[----:B------:R-:W-:Y:S02]  /*04c0*/  FSETP.GEU.AND P0, PT, R7, R19, PT ;  /* 0x000000130700720b */ /* 0x000fe40003f0e000 */
[----:B------:R-:W-:Y:S02]  /*04d0*/  FSETP.GEU.AND P5, PT, R6, R18, PT ;  /* 0x000000120600720b */ /* 0x000fe40003fae000 */
[----:B------:R-:W-:Y:S02]  /*04e0*/  SEL R8, R5, 0x3, P1 ;  /* 0x0000000305087807 */ /* 0x000fe40000800000 */
[----:B------:R-:W-:Y:S02]  /*04f0*/  SEL R11, R11, 0x3, P0 ;  /* 0x000000030b0b7807 */ /* 0x000fe40000000000 */
[----:B------:R-:W-:Y:S02]  /*0500*/  SEL R10, R10, 0x3, P5 ;  /* 0x000000030a0a7807 */ /* 0x000fe40002800000 */
[----:B------:R-:W-:-:S02]  /*0510*/  PRMT R5, R8, 0x3340, R9 ;  /* 0x0000334008057816 */ /* 0x000fc40000000009 */
[----:B------:R-:W-:Y:S02]  /*0520*/  PRMT R10, R10, 0x3340, R11 ;  /* 0x000033400a0a7816 */ /* 0x000fe4000000000b */
[----:B------:R-:W-:Y:S02]  /*0530*/  IADD3 R8, P6, R0, UR6, RZ ;  /* 0x0000000600087c10 */ /* 0x000fe4000ffde0ff */
[----:B------:R-:W-:Y:S02]  /*0540*/  @!P3 SEL R18, R18, R6, !P5 ;  /* 0x000000061212b207 */ /* 0x000fe40006800000 */
[----:B------:R-:W-:Y:S02]  /*0550*/  @!P2 SEL R19, R19, R7, !P0 ;  /* 0x000000071313a207 */ /* 0x000fe40004000000 */
[----:B------:R-:W-:Y:S02]  /*0560*/  @!P4 SEL R16, R16, R4, !P1 ;  /* 0x000000041010c207 */ /* 0x000fe40004800000 */
[----:B------:R-:W-:-:S02]  /*0570*/  LEA.HI.X.SX32 R9, R0, UR7, 0x1, P6 ;  /* 0x0000000700097c11 */ /* 0x000fc4000b0f0eff */
[----:B------:R-:W-:Y:S01]  /*0580*/  PRMT R5, R5, 0x5410, R10 ;  /* 0x0000541005057816 */ /* 0x000fe2000000000a */
[----:B------:R-:W-:Y:S04]  /*0590*/  STG.E.128 desc[UR4][R2.64], R16 ;  /* 0x0000001002007986 */ /* 0x000fe8000c101d04 */
[----:B------:R-:W-:Y:S01]  /*05a0*/  STG.E desc[UR4][R8.64], R5 ;  /* 0x0000000508007986 */ /* 0x000fe2000c101904 */
[----:B------:R-:W-:Y:S05]  /*05b0*/  EXIT ;  /* 0x000000000000794d */ /* 0x000fea0003800000 */
.L_x_0:
[----:B------:R-:W-:-:S00]  /*05c0*/  BRA `(.L_x_0) ;  /* 0xfffffffc00fc7947 */ /* 0x000fc0000383ffff */
[----:B------:R-:W-:-:S00]  /*05d0*/  NOP ;  /* 0x0000000000007918 */ /* 0x000fc00000000000 */
        /* <DEDUP_REMOVED lines=10> */
.L_x_1:


//--------------------- .nv.constant0.triton_poi_fused_max_pool2d_with_indices_6 --------------------------
	.section	.nv.constant0.triton_poi_fused_max_pool2d_with_indices_6,"a",@progbits
	.sectionflags	@""
	.align	4
.nv.constant0.triton_poi_fused_max_pool2d_with_indices_6:
	.zero		556
